	.headerflags	@"EF_CUDA_TEXMODE_UNIFIED EF_CUDA_64BIT_ADDRESS EF_CUDA_ACCELERATORS EF_CUDA_SM90 EF_CUDA_VIRTUAL_SM(EF_CUDA_SM90)"
	.elftype	@"ET_EXEC"


//--------------------- .nv.info                  --------------------------
	.section	.nv.info,"",@"SHT_CUDA_INFO"
	.align	4


	//----- nvinfo : EIATTR_REGCOUNT
	.align		4
        /*0000*/ 	.byte	0x04, 0x2f
        /*0002*/ 	.short	(.L_1 - .L_0)
	.align		4
.L_0:
        /*0004*/ 	.word	index@(triton_per_fused_pow_sum_5)
        /*0008*/ 	.word	0x0000001e


	//----- nvinfo : EIATTR_MIN_STACK_SIZE
	.align		4
.L_1:
        /*000c*/ 	.byte	0x04, 0x12
        /*000e*/ 	.short	(.L_3 - .L_2)
	.align		4
.L_2:
        /*0010*/ 	.word	index@(triton_per_fused_pow_sum_5)
        /*0014*/ 	.word	0x00000000


	//----- nvinfo : EIATTR_FRAME_SIZE
	.align		4
.L_3:
        /*0018*/ 	.byte	0x04, 0x11
        /*001a*/ 	.short	(.L_5 - .L_4)
	.align		4
.L_4:
        /*001c*/ 	.word	index@(triton_per_fused_pow_sum_5)
        /*0020*/ 	.word	0x00000000


	//----- nvinfo : EIATTR_MIN_STACK_SIZE
	.align		4
.L_5:
        /*0024*/ 	.byte	0x04, 0x12
        /*0026*/ 	.short	(.L_7 - .L_6)
	.align		4
.L_6:
        /*0028*/ 	.word	index@(triton_per_fused_pow_sum_5)
        /*002c*/ 	.word	0x00000000
.L_7:


//--------------------- .nv.info.triton_per_fused_pow_sum_5 --------------------------
	.section	.nv.info.triton_per_fused_pow_sum_5,"",@"SHT_CUDA_INFO"
	.sectionflags	@""
	.align	4


	//----- nvinfo : EIATTR_CUDA_API_VERSION
	.align		4
        /*0000*/ 	.byte	0x04, 0x37
        /*0002*/ 	.short	(.L_9 - .L_8)
.L_8:
        /*0004*/ 	.word	0x0000007c


	//----- nvinfo : EIATTR_KPARAM_INFO
	.align		4
.L_9:
        /*0008*/ 	.byte	0x04, 0x17
        /*000a*/ 	.short	(.L_11 - .L_10)
.L_10:
        /*000c*/ 	.word	0x00000000
        /*0010*/ 	.short	0x0004
        /*0012*/ 	.short	0x001c
        /*0014*/ 	.byte	0x00, 0xf0, 0x11, 0x00


	//----- nvinfo : EIATTR_KPARAM_INFO
	.align		4
.L_11:
        /*0018*/ 	.byte	0x04, 0x17
        /*001a*/ 	.short	(.L_13 - .L_12)
.L_12:
        /*001c*/ 	.word	0x00000000
        /*0020*/ 	.short	0x0003
        /*0022*/ 	.short	0x0018
        /*0024*/ 	.byte	0x00, 0xf0, 0x11, 0x00


	//----- nvinfo : EIATTR_KPARAM_INFO
	.align		4
.L_13:
        /*0028*/ 	.byte	0x04, 0x17
        /*002a*/ 	.short	(.L_15 - .L_14)
.L_14:
        /*002c*/ 	.word	0x00000000
        /*0030*/ 	.short	0x0002
        /*0032*/ 	.short	0x0010
        /*0034*/ 	.byte	0x00, 0xf4, 0x21, 0x00


	//----- nvinfo : EIATTR_KPARAM_INFO
	.align		4
.L_15:
        /*0038*/ 	.byte	0x04, 0x17
        /*003a*/ 	.short	(.L_17 - .L_16)
.L_16:
        /*003c*/ 	.word	0x00000000
        /*0040*/ 	.short	0x0001
        /*0042*/ 	.short	0x0008
        /*0044*/ 	.byte	0x00, 0xf4, 0x21, 0x00


	//----- nvinfo : EIATTR_KPARAM_INFO
	.align		4
.L_17:
        /*0048*/ 	.byte	0x04, 0x17
        /*004a*/ 	.short	(.L_19 - .L_18)
.L_18:
        /*004c*/ 	.word	0x00000000
        /*0050*/ 	.short	0x0000
        /*0052*/ 	.short	0x0000
        /*0054*/ 	.byte	0x00, 0xf4, 0x21, 0x00


	//----- nvinfo : EIATTR_SPARSE_MMA_MASK
	.align		4
.L_19:
        /*0058*/ 	.byte	0x03, 0x50
        /*005a*/ 	.short	0x0000


	//----- nvinfo : EIATTR_MAXREG_COUNT
	.align		4
        /*005c*/ 	.byte	0x03, 0x1b
        /*005e*/ 	.short	0x00ff


	//----- nvinfo : EIATTR_COOP_GROUP_MASK_REGIDS
	.align		4
        /*0060*/ 	.byte	0x04, 0x29
        /*0062*/ 	.short	(.L_21 - .L_20)


	//   ....[0]....
.L_20:
        /*0064*/ 	.word	0xffffffff


	//   ....[1]....
        /*0068*/ 	.word	0xffffffff


	//   ....[2]....
        /*006c*/ 	.word	0xffffffff


	//   ....[3]....
        /*0070*/ 	.word	0xffffffff


	//   ....[4]....
        /*0074*/ 	.word	0xffffffff


	//   ....[5]....
        /*0078*/ 	.word	0xffffffff


	//   ....[6]....
        /*007c*/ 	.word	0xffffffff


	//   ....[7]....
        /*0080*/ 	.word	0xffffffff


	//   ....[8]....
        /*0084*/ 	.word	0xffffffff


	//   ....[9]....
        /*0088*/ 	.word	0xffffffff


	//   ....[10]....
        /*008c*/ 	.word	0xffffffff


	//----- nvinfo : EIATTR_COOP_GROUP_INSTR_OFFSETS
	.align		4
.L_21:
        /*0090*/ 	.byte	0x04, 0x28
        /*0092*/ 	.short	(.L_23 - .L_22)


	//   ....[0]....
.L_22:
        /*0094*/ 	.word	0x00000400


	//   ....[1]....
        /*0098*/ 	.word	0x00000410


	//   ....[2]....
        /*009c*/ 	.word	0x00000420


	//   ....[3]....
        /*00a0*/ 	.word	0x00000430


	//   ....[4]....
        /*00a4*/ 	.word	0x00000480


	//   ....[5]....
        /*00a8*/ 	.word	0x00000490


	//   ....[6]....
        /*00ac*/ 	.word	0x000004a0


	//   ....[7]....
        /*00b0*/ 	.word	0x000004b0


	//   ....[8]....
        /*00b4*/ 	.word	0x000005d0


	//   ....[9]....
        /*00b8*/ 	.word	0x000005f0


	//   ....[10]....
        /*00bc*/ 	.word	0x00000620


	//----- nvinfo : EIATTR_EXIT_INSTR_OFFSETS
	.align		4
.L_23:
        /*00c0*/ 	.byte	0x04, 0x1c
        /*00c2*/ 	.short	(.L_25 - .L_24)


	//   ....[0]....
.L_24:
        /*00c4*/ 	.word	0x00000750


	//   ....[1]....
        /*00c8*/ 	.word	0x000007a0


	//----- nvinfo : EIATTR_REQNTID
	.align		4
.L_25:
        /*00cc*/ 	.byte	0x04, 0x10
        /*00ce*/ 	.short	(.L_27 - .L_26)
.L_26:
        /*00d0*/ 	.word	0x00000100
        /*00d4*/ 	.word	0x00000001
        /*00d8*/ 	.word	0x00000001


	//----- nvinfo : EIATTR_CBANK_PARAM_SIZE
	.align		4
.L_27:
        /*00dc*/ 	.byte	0x03, 0x19
        /*00de*/ 	.short	0x0020


	//----- nvinfo : EIATTR_PARAM_CBANK
	.align		4
        /*00e0*/ 	.byte	0x04, 0x0a
        /*00e2*/ 	.short	(.L_29 - .L_28)
	.align		4
.L_28:
        /*00e4*/ 	.word	index@(.nv.constant0.triton_per_fused_pow_sum_5)
        /*00e8*/ 	.short	0x0210
        /*00ea*/ 	.short	0x0020


	//----- nvinfo : EIATTR_SW_WAR
	.align		4
.L_29:
        /*00ec*/ 	.byte	0x04, 0x36
        /*00ee*/ 	.short	(.L_31 - .L_30)
.L_30:
        /*00f0*/ 	.word	0x00000008
.L_31:


//--------------------- .nv.callgraph             --------------------------
	.section	.nv.callgraph,"",@"SHT_CUDA_CALLGRAPH"
	.align	4
	.sectionentsize	8
	.align		4
        /*0000*/ 	.word	0x00000000
	.align		4
        /*0004*/ 	.word	0xffffffff
	.align		4
        /*0008*/ 	.word	0x00000000
	.align		4
        /*000c*/ 	.word	0xfffffffe
	.align		4
        /*0010*/ 	.word	0x00000000
	.align		4
        /*0014*/ 	.word	0xfffffffd
	.align		4
        /*0018*/ 	.word	0x00000000
	.align		4
        /*001c*/ 	.word	0xfffffffc


//--------------------- .text.triton_per_fused_pow_sum_5 --------------------------
	.section	.text.triton_per_fused_pow_sum_5,"ax",@progbits
	.sectionflags	@"SHF_BARRIERS=1"
	.align	128
        .global         triton_per_fused_pow_sum_5
        .type           triton_per_fused_pow_sum_5,@function
        .size           triton_per_fused_pow_sum_5,(.L_x_1 - triton_per_fused_pow_sum_5)
        .other          triton_per_fused_pow_sum_5,@"STO_CUDA_ENTRY STV_DEFAULT"
triton_per_fused_pow_sum_5:
.text.triton_per_fused_pow_sum_5:
[----:B------:R-:W0:Y:S02]  /*0000*/  LDC R1, c[0x0][0x28] ;  /* 0x00000a00ff017b82 */ /* 0x000e240000000800 */
[----:B------:R-:W1:Y:S01]  /*0010*/  S2R R0, SR_CTAID.X ;  /* 0x0000000000007919 */ /* 0x000e620000002500 */
[----:B------:R-:W2:Y:S01]  /*0020*/  LDC.64 R4, c[0x0][0x210] ;  /* 0x00008400ff047b82 */ /* 0x000ea20000000a00 */
[----:B------:R-:W-:Y:S01]  /*0030*/  CS2R R10, SRZ ;  /* 0x00000000000a7805 */ /* 0x000fe2000001ff00 */
[----:B------:R-:W-:Y:S01]  /*0040*/  ULDC.64 UR6, c[0x0][0x208] ;  /* 0x0000820000067ab9 */ /* 0x000fe20000000a00 */
[----:B------:R-:W3:Y:S05]  /*0050*/  S2R R3, SR_TID.X ;  /* 0x0000000000037919 */ /* 0x000eea0000002100 */
[----:B------:R-:W4:Y:S01]  /*0060*/  LDC.64 R14, c[0x0][0x218] ;  /* 0x00008600ff0e7b82 */ /* 0x000f220000000a00 */
[----:B-1----:R-:W-:-:S02]  /*0070*/  IMAD.SHL.U32 R0, R0, 0x20, RZ ;  /* 0x0000002000007824 */ /* 0x002fc400078e00ff */
[----:B---3--:R-:W-:Y:S01]  /*0080*/  IMAD.SHL.U32 R13, R3, 0x4, RZ ;  /* 0x00000004030d7824 */ /* 0x008fe200078e00ff */
[----:B------:R-:W-:-:S04]  /*0090*/  SHF.R.U32.HI R17, RZ, 0x3, R3 ;  /* 0x00000003ff117819 */ /* 0x000fc80000011603 */
[----:B------:R-:W-:Y:S02]  /*00a0*/  LOP3.LUT R6, R0, 0x1c, R13, 0xf8, !PT ;  /* 0x0000001c00067812 */ /* 0x000fe400078ef80d */
[----:B------:R-:W-:Y:S02]  /*00b0*/  SGXT.U32 R17, R17, 0x5 ;  /* 0x000000051111781a */ /* 0x000fe40000000000 */
[----:B------:R-:W-:Y:S02]  /*00c0*/  SHF.R.S32.HI R7, RZ, 0x1f, R6 ;  /* 0x0000001fff077819 */ /* 0x000fe40000011406 */
[----:B------:R-:W-:Y:S02]  /*00d0*/  ISETP.GE.AND P0, PT, R6, 0x400, PT ;  /* 0x000004000600780c */ /* 0x000fe40003f06270 */
[----:B------:R-:W-:-:S04]  /*00e0*/  LEA.HI R7, R7, R6, RZ, 0x8 ;  /* 0x0000000607077211 */ /* 0x000fc800078f40ff */
[C---:B------:R-:W-:Y:S02]  /*00f0*/  LOP3.LUT R9, R7.reuse, 0xffffff00, RZ, 0xc0, !PT ;  /* 0xffffff0007097812 */ /* 0x040fe400078ec0ff */
[----:B------:R-:W-:-:S03]  /*0100*/  SHF.L.U32 R7, R7, 0x6, RZ ;  /* 0x0000000607077819 */ /* 0x000fc600000006ff */
[----:B------:R-:W-:Y:S01]  /*0110*/  IMAD.IADD R8, R6, 0x1, -R9 ;  /* 0x0000000106087824 */ /* 0x000fe200078e0a09 */
[----:B------:R-:W-:-:S03]  /*0120*/  LOP3.LUT R7, R7, 0xffffc000, RZ, 0xc0, !PT ;  /* 0xffffc00007077812 */ /* 0x000fc600078ec0ff */
[----:B------:R-:W-:-:S05]  /*0130*/  IMAD R8, R17, 0x100, R8 ;  /* 0x0000010011087824 */ /* 0x000fca00078e0208 */
[----:B------:R-:W-:Y:S02]  /*0140*/  IADD3 R7, R7, R8, RZ ;  /* 0x0000000807077210 */ /* 0x000fe40007ffe0ff */
[----:B------:R-:W-:-:S03]  /*0150*/  CS2R R8, SRZ ;  /* 0x0000000000087805 */ /* 0x000fc6000001ff00 */
[C---:B------:R-:W-:Y:S02]  /*0160*/  VIADD R21, R7.reuse, 0x2000 ;  /* 0x0000200007157836 */ /* 0x040fe40000000000 */
[----:B--2---:R-:W-:Y:S01]  /*0170*/  IMAD.WIDE R18, R7, 0x4, R4 ;  /* 0x0000000407127825 */ /* 0x004fe200078e0204 */
[----:B------:R-:W-:-:S03]  /*0180*/  CS2R R6, SRZ ;  /* 0x0000000000067805 */ /* 0x000fc6000001ff00 */
[----:B------:R-:W-:Y:S01]  /*0190*/  IMAD.WIDE R20, R21, 0x4, R4 ;  /* 0x0000000415147825 */ /* 0x000fe200078e0204 */
[----:B------:R-:W-:-:S03]  /*01a0*/  CS2R R4, SRZ ;  /* 0x0000000000047805 */ /* 0x000fc6000001ff00 */
[----:B----4-:R-:W-:Y:S01]  /*01b0*/  IMAD.WIDE.U32 R14, R17, 0x4, R14 ;  /* 0x00000004110e7825 */ /* 0x010fe200078e000e */
[----:B------:R-:W2:Y:S04]  /*01c0*/  @!P0 LDG.E.128 R8, desc[UR6][R20.64] ;  /* 0x0000000614088981 */ /* 0x000ea8000c1e1d00 */
[----:B------:R-:W3:Y:S04]  /*01d0*/  @!P0 LDG.E.128 R4, desc[UR6][R18.64] ;  /* 0x0000000612048981 */ /* 0x000ee8000c1e1d00 */
[----:B------:R-:W4:Y:S04]  /*01e0*/  LDG.E.EL R12, desc[UR6][R14.64+0x80] ;  /* 0x000080060e0c7981 */ /* 0x000f28000c2e1900 */
[----:B------:R-:W5:Y:S01]  /*01f0*/  LDG.E.EL R16, desc[UR6][R14.64] ;  /* 0x000000060e107981 */ /* 0x000f62000c2e1900 */
[----:B------:R-:W1:Y:S01]  /*0200*/  S2UR UR5, SR_CgaCtaId ;  /* 0x00000000000579c3 */ /* 0x000e620000008800 */
[----:B------:R-:W-:Y:S01]  /*0210*/  UMOV UR4, 0x400 ;  /* 0x0000040000047882 */ /* 0x000fe20000000000 */
[----:B------:R-:W-:Y:S01]  /*0220*/  ISETP.GE.AND P1, PT, R3, 0x100, PT ;  /* 0x000001000300780c */ /* 0x000fe20003f26270 */
[----:B-1----:R-:W-:Y:S01]  /*0230*/  UPRMT UR4, UR5, 0x654, UR4 ;  /* 0x0000065405047896 */ /* 0x002fe20008000004 */
[----:B---3--:R-:W-:-:S02]  /*0240*/  SEL R23, R5, RZ, !P0 ;  /* 0x000000ff05177207 */ /* 0x008fc40004000000 */
[----:B--2---:R-:W-:Y:S02]  /*0250*/  SEL R5, R8, RZ, !P0 ;  /* 0x000000ff08057207 */ /* 0x004fe40004000000 */
[----:B------:R-:W-:Y:S02]  /*0260*/  SEL R17, R4, RZ, !P0 ;  /* 0x000000ff04117207 */ /* 0x000fe40004000000 */
[----:B------:R-:W-:Y:S01]  /*0270*/  SEL R27, R7, RZ, !P0 ;  /* 0x000000ff071b7207 */ /* 0x000fe20004000000 */
[----:B----4-:R-:W-:Y:S01]  /*0280*/  FADD R8, R5, R12 ;  /* 0x0000000c05087221 */ /* 0x010fe20000000000 */
[----:B------:R-:W-:Y:S02]  /*0290*/  SEL R9, R9, RZ, !P0 ;  /* 0x000000ff09097207 */ /* 0x000fe40004000000 */
[----:B------:R-:W-:Y:S02]  /*02a0*/  SEL R7, R10, RZ, !P0 ;  /* 0x000000ff0a077207 */ /* 0x000fe40004000000 */
[----:B------:R-:W-:Y:S01]  /*02b0*/  SEL R11, R11, RZ, !P0 ;  /* 0x000000ff0b0b7207 */ /* 0x000fe20004000000 */
[----:B-----5:R-:W-:Y:S01]  /*02c0*/  FADD R4, R17, R16 ;  /* 0x0000001011047221 */ /* 0x020fe20000000000 */
[----:B------:R-:W-:Y:S01]  /*02d0*/  SEL R25, R6, RZ, !P0 ;  /* 0x000000ff06197207 */ /* 0x000fe20004000000 */
[----:B------:R-:W-:Y:S01]  /*02e0*/  FMUL R15, R8, R8 ;  /* 0x00000008080f7220 */ /* 0x000fe20000400000 */
[--C-:B------:R-:W-:Y:S01]  /*02f0*/  FADD R9, R9, R12.reuse ;  /* 0x0000000c09097221 */ /* 0x100fe20000000000 */
[--C-:B------:R-:W-:Y:S01]  /*0300*/  FADD R7, R7, R12.reuse ;  /* 0x0000000c07077221 */ /* 0x100fe20000000000 */
[----:B------:R-:W-:Y:S01]  /*0310*/  FADD R11, R11, R12 ;  /* 0x0000000c0b0b7221 */ /* 0x000fe20000000000 */
[--C-:B------:R-:W-:Y:S01]  /*0320*/  FADD R5, R23, R16.reuse ;  /* 0x0000001017057221 */ /* 0x100fe20000000000 */
[--C-:B------:R-:W-:Y:S01]  /*0330*/  FADD R6, R25, R16.reuse ;  /* 0x0000001019067221 */ /* 0x100fe20000000000 */
[----:B------:R-:W-:Y:S01]  /*0340*/  FFMA R15, R4, R4, R15 ;  /* 0x00000004040f7223 */ /* 0x000fe2000000000f */
[----:B------:R-:W-:Y:S01]  /*0350*/  FADD R16, R27, R16 ;  /* 0x000000101b107221 */ /* 0x000fe20000000000 */
[----:B------:R-:W-:Y:S01]  /*0360*/  FMUL R4, R9, R9 ;  /* 0x0000000909047220 */ /* 0x000fe20000400000 */
[----:B------:R-:W-:Y:S01]  /*0370*/  FMUL R7, R7, R7 ;  /* 0x0000000707077220 */ /* 0x000fe20000400000 */
[----:B------:R-:W-:-:S02]  /*0380*/  FMUL R11, R11, R11 ;  /* 0x0000000b0b0b7220 */ /* 0x000fc40000400000 */
[----:B------:R-:W-:Y:S01]  /*0390*/  FFMA R4, R5, R5, R4 ;  /* 0x0000000505047223 */ /* 0x000fe20000000004 */
[----:B------:R-:W-:Y:S01]  /*03a0*/  FFMA R7, R6, R6, R7 ;  /* 0x0000000606077223 */ /* 0x000fe20000000007 */
[----:B------:R-:W-:Y:S01]  /*03b0*/  FFMA R11, R16, R16, R11 ;  /* 0x00000010100b7223 */ /* 0x000fe2000000000b */
[----:B------:R-:W-:Y:S02]  /*03c0*/  FSEL R15, R15, RZ, !P0 ;  /* 0x000000ff0f0f7208 */ /* 0x000fe40004000000 */
[----:B------:R-:W-:Y:S02]  /*03d0*/  FSEL R4, R4, RZ, !P0 ;  /* 0x000000ff04047208 */ /* 0x000fe40004000000 */
[----:B------:R-:W-:Y:S02]  /*03e0*/  FSEL R7, R7, RZ, !P0 ;  /* 0x000000ff07077208 */ /* 0x000fe40004000000 */
[----:B------:R-:W-:Y:S01]  /*03f0*/  FSEL R11, R11, RZ, !P0 ;  /* 0x000000ff0b0b7208 */ /* 0x000fe20004000000 */
[----:B------:R-:W1:Y:S04]  /*0400*/  SHFL.BFLY PT, R6, R15, 0x10, 0x1f ;  /* 0x0e001f000f067f89 */ /* 0x000e6800000e0000 */
[----:B------:R-:W2:Y:S04]  /*0410*/  SHFL.BFLY PT, R5, R4, 0x10, 0x1f ;  /* 0x0e001f0004057f89 */ /* 0x000ea800000e0000 */
[----:B------:R-:W3:Y:S04]  /*0420*/  SHFL.BFLY PT, R8, R7, 0x10, 0x1f ;  /* 0x0e001f0007087f89 */ /* 0x000ee800000e0000 */
[----:B------:R-:W4:Y:S01]  /*0430*/  SHFL.BFLY PT, R10, R11, 0x10, 0x1f ;  /* 0x0e001f000b0a7f89 */ /* 0x000f2200000e0000 */
[----:B-1----:R-:W-:Y:S01]  /*0440*/  FADD R6, R15, R6 ;  /* 0x000000060f067221 */ /* 0x002fe20000000000 */
[----:B--2---:R-:W-:Y:S01]  /*0450*/  FADD R12, R4, R5 ;  /* 0x00000005040c7221 */ /* 0x004fe20000000000 */
[----:B---3--:R-:W-:Y:S01]  /*0460*/  FADD R14, R7, R8 ;  /* 0x00000008070e7221 */ /* 0x008fe20000000000 */
[----:B----4-:R-:W-:-:S02]  /*0470*/  FADD R16, R11, R10 ;  /* 0x0000000a0b107221 */ /* 0x010fc40000000000 */
[----:B------:R-:W1:Y:S04]  /*0480*/  SHFL.BFLY PT, R5, R6, 0x8, 0x1f ;  /* 0x0d001f0006057f89 */ /* 0x000e6800000e0000 */
[----:B------:R-:W2:Y:S04]  /*0490*/  SHFL.BFLY PT, R17, R12, 0x8, 0x1f ;  /* 0x0d001f000c117f89 */ /* 0x000ea800000e0000 */
[----:B------:R-:W3:Y:S04]  /*04a0*/  SHFL.BFLY PT, R15, R14, 0x8, 0x1f ;  /* 0x0d001f000e0f7f89 */ /* 0x000ee800000e0000 */
[----:B------:R-:W4:Y:S01]  /*04b0*/  SHFL.BFLY PT, R19, R16, 0x8, 0x1f ;  /* 0x0d001f0010137f89 */ /* 0x000f2200000e0000 */
[----:B------:R-:W-:-:S02]  /*04c0*/  SHF.R.U32.HI R9, RZ, 0x5, R3 ;  /* 0x00000005ff097819 */ /* 0x000fc40000011603 */
[----:B------:R-:W-:Y:S02]  /*04d0*/  LOP3.LUT R8, R13, 0x1c, RZ, 0xc0, !PT ;  /* 0x0000001c0d087812 */ /* 0x000fe400078ec0ff */
[----:B------:R-:W-:Y:S02]  /*04e0*/  LOP3.LUT P0, RZ, R3, 0x18, RZ, 0xc0, !PT ;  /* 0x0000001803ff7812 */ /* 0x000fe4000780c0ff */
[----:B------:R-:W-:Y:S01]  /*04f0*/  SGXT.U32 R9, R9, 0x3 ;  /* 0x000000030909781a */ /* 0x000fe20000000000 */
[----:B------:R-:W-:-:S03]  /*0500*/  IMAD.SHL.U32 R10, R8, 0x20, RZ ;  /* 0x00000020080a7824 */ /* 0x000fc600078e00ff */
[----:B------:R-:W-:Y:S01]  /*0510*/  SHF.L.U32 R7, R9, 0x2, RZ ;  /* 0x0000000209077819 */ /* 0x000fe200000006ff */
[----:B-1----:R-:W-:-:S03]  /*0520*/  FADD R6, R6, R5 ;  /* 0x0000000506067221 */ /* 0x002fc60000000000 */
[----:B------:R-:W-:Y:S01]  /*0530*/  LOP3.LUT R7, R10, R7, RZ, 0xfc, !PT ;  /* 0x000000070a077212 */ /* 0x000fe200078efcff */
[----:B--2---:R-:W-:Y:S01]  /*0540*/  FADD R18, R12, R17 ;  /* 0x000000110c127221 */ /* 0x004fe20000000000 */
[----:B---3--:R-:W-:Y:S01]  /*0550*/  FADD R14, R14, R15 ;  /* 0x0000000f0e0e7221 */ /* 0x008fe20000000000 */
[----:B----4-:R-:W-:Y:S02]  /*0560*/  FADD R16, R16, R19 ;  /* 0x0000001310107221 */ /* 0x010fe40000000000 */
[----:B------:R-:W-:Y:S04]  /*0570*/  @!P0 STS [R7+UR4], R6 ;  /* 0x0000000607008988 */ /* 0x000fe80008000804 */
[----:B------:R-:W-:Y:S04]  /*0580*/  @!P0 STS [R7+UR4+0x20], R18 ;  /* 0x0000201207008988 */ /* 0x000fe80008000804 */
[----:B------:R-:W-:Y:S04]  /*0590*/  @!P0 STS [R7+UR4+0x40], R14 ;  /* 0x0000400e07008988 */ /* 0x000fe80008000804 */
[----:B------:R-:W-:Y:S01]  /*05a0*/  @!P0 STS [R7+UR4+0x60], R16 ;  /* 0x0000601007008988 */ /* 0x000fe20008000804 */
[----:B------:R-:W-:Y:S06]  /*05b0*/  BAR.SYNC.DEFER_BLOCKING 0x0 ;  /* 0x0000000000007b1d */ /* 0x000fec0000010000 */
[----:B------:R-:W1:Y:S04]  /*05c0*/  @!P1 LDS R2, [R13+UR4] ;  /* 0x000000040d029984 */ /* 0x000e680008000800 */
[----:B-1----:R-:W1:Y:S02]  /*05d0*/  SHFL.BFLY PT, R5, R2, 0x4, 0x1f ;  /* 0x0c801f0002057f89 */ /* 0x002e6400000e0000 */
[----:B-1----:R-:W-:-:S05]  /*05e0*/  FADD R11, R2, R5 ;  /* 0x00000005020b7221 */ /* 0x002fca0000000000 */
[----:B------:R-:W1:Y:S01]  /*05f0*/  SHFL.BFLY PT, R4, R11, 0x2, 0x1f ;  /* 0x0c401f000b047f89 */ /* 0x000e6200000e0000 */
[----:B------:R-:W-:Y:S01]  /*0600*/  LOP3.LUT P0, RZ, R3, 0x7, RZ, 0xc0, !PT ;  /* 0x0000000703ff7812 */ /* 0x000fe2000780c0ff */
[----:B-1----:R-:W-:-:S05]  /*0610*/  FADD R12, R11, R4 ;  /* 0x000000040b0c7221 */ /* 0x002fca0000000000 */
[----:B------:R-:W1:Y:S01]  /*0620*/  SHFL.BFLY PT, R5, R12, 0x1, 0x1f ;  /* 0x0c201f000c057f89 */ /* 0x000e6200000e0000 */
[----:B------:R-:W-:Y:S01]  /*0630*/  ISETP.LT.AND P0, PT, R3, 0x100, !P0 ;  /* 0x000001000300780c */ /* 0x000fe20004701270 */
[----:B-1----:R-:W-:-:S12]  /*0640*/  FADD R14, R12, R5 ;  /* 0x000000050c0e7221 */ /* 0x002fd80000000000 */
[----:B------:R-:W-:Y:S01]  /*0650*/  @P0 STS [R13+UR4], R14 ;  /* 0x0000000e0d000988 */ /* 0x000fe20008000804 */
[----:B------:R-:W-:Y:S06]  /*0660*/  BAR.SYNC.DEFER_BLOCKING 0x0 ;  /* 0x0000000000007b1d */ /* 0x000fec0000010000 */
[----:B------:R-:W-:Y:S04]  /*0670*/  LDS R4, [R10+UR4] ;  /* 0x000000040a047984 */ /* 0x000fe80008000800 */
[----:B------:R-:W-:Y:S04]  /*0680*/  LDS R5, [R10+UR4+0x20] ;  /* 0x000020040a057984 */ /* 0x000fe80008000800 */
[----:B------:R-:W-:Y:S04]  /*0690*/  LDS R6, [R10+UR4+0x40] ;  /* 0x000040040a067984 */ /* 0x000fe80008000800 */
[----:B------:R-:W1:Y:S01]  /*06a0*/  LDS R7, [R10+UR4+0x60] ;  /* 0x000060040a077984 */ /* 0x000e620008000800 */
[----:B------:R-:W-:-:S05]  /*06b0*/  IADD3 R15, R10, UR4, RZ ;  /* 0x000000040a0f7c10 */ /* 0x000fca000fffe0ff */
[----:B------:R-:W-:Y:S01]  /*06c0*/  IMAD R15, R8, -0x1c, R15 ;  /* 0xffffffe4080f7824 */ /* 0x000fe200078e020f */
[----:B------:R-:W-:Y:S01]  /*06d0*/  BAR.SYNC.DEFER_BLOCKING 0x0 ;  /* 0x0000000000007b1d */ /* 0x000fe20000010000 */
[----:B------:R-:W-:-:S04]  /*06e0*/  LOP3.LUT R11, R0, 0x1f, R3, 0xf8, !PT ;  /* 0x0000001f000b7812 */ /* 0x000fc800078ef803 */
[----:B------:R-:W-:-:S04]  /*06f0*/  ISETP.GE.AND P0, PT, R11, 0x400, PT ;  /* 0x000004000b00780c */ /* 0x000fc80003f06270 */
[----:B------:R-:W-:Y:S02]  /*0700*/  ISETP.EQ.AND P0, PT, R9, RZ, !P0 ;  /* 0x000000ff0900720c */ /* 0x000fe40004702270 */
[----:B------:R-:W-:Y:S01]  /*0710*/  LOP3.LUT R3, R3, 0x1f, RZ, 0xc0, !PT ;  /* 0x0000001f03037812 */ /* 0x000fe200078ec0ff */
[----:B-1----:R1:W-:Y:S03]  /*0720*/  STS.128 [R15], R4 ;  /* 0x000000040f007388 */ /* 0x0023e60000000c00 */
[----:B------:R-:W-:Y:S01]  /*0730*/  LEA R0, R3, UR4, 0x2 ;  /* 0x0000000403007c11 */ /* 0x000fe2000f8e10ff */
[----:B------:R-:W-:Y:S06]  /*0740*/  BAR.SYNC.DEFER_BLOCKING 0x0 ;  /* 0x0000000000007b1d */ /* 0x000fec0000010000 */
[----:B-1----:R-:W-:Y:S05]  /*0750*/  @!P0 EXIT ;  /* 0x000000000000894d */ /* 0x002fea0003800000 */
[----:B------:R-:W0:Y:S01]  /*0760*/  LDS R5, [R0] ;  /* 0x0000000000057984 */ /* 0x000e220000000800 */
[----:B------:R-:W1:Y:S02]  /*0770*/  LDC.64 R2, c[0x0][0x220] ;  /* 0x00008800ff027b82 */ /* 0x000e640000000a00 */
[----:B-1----:R-:W-:-:S05]  /*0780*/  IMAD.WIDE R2, R11, 0x4, R2 ;  /* 0x000000040b027825 */ /* 0x002fca00078e0202 */
[----:B0-----:R-:W-:Y:S01]  /*0790*/  STG.E desc[UR6][R2.64], R5 ;  /* 0x0000000502007986 */ /* 0x001fe2000c101906 */
[----:B------:R-:W-:Y:S05]  /*07a0*/  EXIT ;  /* 0x000000000000794d */ /* 0x000fea0003800000 */
.L_x_0:
[----:B------:R-:W-:-:S00]  /*07b0*/  BRA `(.L_x_0) ;  /* 0xfffffffc00fc7947 */ /* 0x000fc0000383ffff */
[----:B------:R-:W-:-:S00]  /*07c0*/  NOP ;  /* 0x0000000000007918 */ /* 0x000fc00000000000 */
        /* <DEDUP_REMOVED lines=11> */
.L_x_1:


//--------------------- .nv.shared.triton_per_fused_pow_sum_5 --------------------------
	.section	.nv.shared.triton_per_fused_pow_sum_5,"aw",@nobits
	.sectionflags	@""
	.align	16
	.zero		1024


//--------------------- .nv.constant0.triton_per_fused_pow_sum_5 --------------------------
	.section	.nv.constant0.triton_per_fused_pow_sum_5,"a",@progbits
	.sectionflags	@""
	.align	4
.nv.constant0.triton_per_fused_pow_sum_5:
	.zero		560
